//
// Generated by NVIDIA NVVM Compiler
//
// Compiler Build ID: CL-36424714
// Cuda compilation tools, release 13.0, V13.0.88
// Based on NVVM 20.0.0
//

.version 9.0
.target sm_100
.address_size 64

	// .globl	_Z16strideTestKernelPiiiS_

.visible .entry _Z16strideTestKernelPiiiS_(
	.param .u64 .ptr .align 1 _Z16strideTestKernelPiiiS__param_0,
	.param .u32 _Z16strideTestKernelPiiiS__param_1,
	.param .u32 _Z16strideTestKernelPiiiS__param_2,
	.param .u64 .ptr .align 1 _Z16strideTestKernelPiiiS__param_3
)
{
	.reg .pred 	%p<10>;
	.reg .b32 	%r<129>;
	.reg .b64 	%rd<65>;

	ld.param.u64 	%rd3, [_Z16strideTestKernelPiiiS__param_0];
	ld.param.u32 	%r26, [_Z16strideTestKernelPiiiS__param_1];
	ld.param.u32 	%r27, [_Z16strideTestKernelPiiiS__param_2];
	ld.param.u64 	%rd2, [_Z16strideTestKernelPiiiS__param_3];
	cvta.to.global.u64 	%rd1, %rd3;
	mov.u32 	%r28, %tid.x;
	mov.u32 	%r29, %ctaid.x;
	mov.u32 	%r1, %ntid.x;
	mad.lo.s32 	%r2, %r29, %r1, %r28;
	setp.lt.s32 	%p1, %r27, 1;
	mov.u32 	%r128, %r2;
	@%p1 bra 	$L__BB0_13;
	mov.u32 	%r31, %nctaid.x;
	mul.lo.s32 	%r3, %r31, %r1;
	and.b32  	%r4, %r27, 15;
	setp.lt.u32 	%p2, %r27, 16;
	mov.u32 	%r128, %r2;
	@%p2 bra 	$L__BB0_4;
	and.b32  	%r32, %r27, 2147483632;
	neg.s32 	%r118, %r32;
	mov.u32 	%r128, %r2;
$L__BB0_3:
	.pragma "nounroll";
	add.s32 	%r33, %r128, %r26;
	rem.u32 	%r34, %r33, %r3;
	mul.wide.u32 	%rd4, %r34, 4;
	add.s64 	%rd5, %rd1, %rd4;
	ld.global.u32 	%r35, [%rd5];
	add.s32 	%r36, %r35, %r26;
	rem.u32 	%r37, %r36, %r3;
	mul.wide.u32 	%rd6, %r37, 4;
	add.s64 	%rd7, %rd1, %rd6;
	ld.global.u32 	%r38, [%rd7];
	add.s32 	%r39, %r38, %r26;
	rem.u32 	%r40, %r39, %r3;
	mul.wide.u32 	%rd8, %r40, 4;
	add.s64 	%rd9, %rd1, %rd8;
	ld.global.u32 	%r41, [%rd9];
	add.s32 	%r42, %r41, %r26;
	rem.u32 	%r43, %r42, %r3;
	mul.wide.u32 	%rd10, %r43, 4;
	add.s64 	%rd11, %rd1, %rd10;
	ld.global.u32 	%r44, [%rd11];
	add.s32 	%r45, %r44, %r26;
	rem.u32 	%r46, %r45, %r3;
	mul.wide.u32 	%rd12, %r46, 4;
	add.s64 	%rd13, %rd1, %rd12;
	ld.global.u32 	%r47, [%rd13];
	add.s32 	%r48, %r47, %r26;
	rem.u32 	%r49, %r48, %r3;
	mul.wide.u32 	%rd14, %r49, 4;
	add.s64 	%rd15, %rd1, %rd14;
	ld.global.u32 	%r50, [%rd15];
	add.s32 	%r51, %r50, %r26;
	rem.u32 	%r52, %r51, %r3;
	mul.wide.u32 	%rd16, %r52, 4;
	add.s64 	%rd17, %rd1, %rd16;
	ld.global.u32 	%r53, [%rd17];
	add.s32 	%r54, %r53, %r26;
	rem.u32 	%r55, %r54, %r3;
	mul.wide.u32 	%rd18, %r55, 4;
	add.s64 	%rd19, %rd1, %rd18;
	ld.global.u32 	%r56, [%rd19];
	add.s32 	%r57, %r56, %r26;
	rem.u32 	%r58, %r57, %r3;
	mul.wide.u32 	%rd20, %r58, 4;
	add.s64 	%rd21, %rd1, %rd20;
	ld.global.u32 	%r59, [%rd21];
	add.s32 	%r60, %r59, %r26;
	rem.u32 	%r61, %r60, %r3;
	mul.wide.u32 	%rd22, %r61, 4;
	add.s64 	%rd23, %rd1, %rd22;
	ld.global.u32 	%r62, [%rd23];
	add.s32 	%r63, %r62, %r26;
	rem.u32 	%r64, %r63, %r3;
	mul.wide.u32 	%rd24, %r64, 4;
	add.s64 	%rd25, %rd1, %rd24;
	ld.global.u32 	%r65, [%rd25];
	add.s32 	%r66, %r65, %r26;
	rem.u32 	%r67, %r66, %r3;
	mul.wide.u32 	%rd26, %r67, 4;
	add.s64 	%rd27, %rd1, %rd26;
	ld.global.u32 	%r68, [%rd27];
	add.s32 	%r69, %r68, %r26;
	rem.u32 	%r70, %r69, %r3;
	mul.wide.u32 	%rd28, %r70, 4;
	add.s64 	%rd29, %rd1, %rd28;
	ld.global.u32 	%r71, [%rd29];
	add.s32 	%r72, %r71, %r26;
	rem.u32 	%r73, %r72, %r3;
	mul.wide.u32 	%rd30, %r73, 4;
	add.s64 	%rd31, %rd1, %rd30;
	ld.global.u32 	%r74, [%rd31];
	add.s32 	%r75, %r74, %r26;
	rem.u32 	%r76, %r75, %r3;
	mul.wide.u32 	%rd32, %r76, 4;
	add.s64 	%rd33, %rd1, %rd32;
	ld.global.u32 	%r77, [%rd33];
	add.s32 	%r78, %r77, %r26;
	rem.u32 	%r79, %r78, %r3;
	mul.wide.u32 	%rd34, %r79, 4;
	add.s64 	%rd35, %rd1, %rd34;
	ld.global.u32 	%r128, [%rd35];
	add.s32 	%r118, %r118, 16;
	setp.ne.s32 	%p3, %r118, 0;
	@%p3 bra 	$L__BB0_3;
$L__BB0_4:
	setp.eq.s32 	%p4, %r4, 0;
	@%p4 bra 	$L__BB0_13;
	and.b32  	%r12, %r27, 7;
	setp.lt.u32 	%p5, %r4, 8;
	@%p5 bra 	$L__BB0_7;
	add.s32 	%r81, %r128, %r26;
	rem.u32 	%r82, %r81, %r3;
	mul.wide.u32 	%rd36, %r82, 4;
	add.s64 	%rd37, %rd1, %rd36;
	ld.global.u32 	%r83, [%rd37];
	add.s32 	%r84, %r83, %r26;
	rem.u32 	%r85, %r84, %r3;
	mul.wide.u32 	%rd38, %r85, 4;
	add.s64 	%rd39, %rd1, %rd38;
	ld.global.u32 	%r86, [%rd39];
	add.s32 	%r87, %r86, %r26;
	rem.u32 	%r88, %r87, %r3;
	mul.wide.u32 	%rd40, %r88, 4;
	add.s64 	%rd41, %rd1, %rd40;
	ld.global.u32 	%r89, [%rd41];
	add.s32 	%r90, %r89, %r26;
	rem.u32 	%r91, %r90, %r3;
	mul.wide.u32 	%rd42, %r91, 4;
	add.s64 	%rd43, %rd1, %rd42;
	ld.global.u32 	%r92, [%rd43];
	add.s32 	%r93, %r92, %r26;
	rem.u32 	%r94, %r93, %r3;
	mul.wide.u32 	%rd44, %r94, 4;
	add.s64 	%rd45, %rd1, %rd44;
	ld.global.u32 	%r95, [%rd45];
	add.s32 	%r96, %r95, %r26;
	rem.u32 	%r97, %r96, %r3;
	mul.wide.u32 	%rd46, %r97, 4;
	add.s64 	%rd47, %rd1, %rd46;
	ld.global.u32 	%r98, [%rd47];
	add.s32 	%r99, %r98, %r26;
	rem.u32 	%r100, %r99, %r3;
	mul.wide.u32 	%rd48, %r100, 4;
	add.s64 	%rd49, %rd1, %rd48;
	ld.global.u32 	%r101, [%rd49];
	add.s32 	%r102, %r101, %r26;
	rem.u32 	%r103, %r102, %r3;
	mul.wide.u32 	%rd50, %r103, 4;
	add.s64 	%rd51, %rd1, %rd50;
	ld.global.u32 	%r128, [%rd51];
$L__BB0_7:
	setp.eq.s32 	%p6, %r12, 0;
	@%p6 bra 	$L__BB0_13;
	and.b32  	%r16, %r27, 3;
	setp.lt.u32 	%p7, %r12, 4;
	@%p7 bra 	$L__BB0_10;
	add.s32 	%r105, %r128, %r26;
	rem.u32 	%r106, %r105, %r3;
	mul.wide.u32 	%rd52, %r106, 4;
	add.s64 	%rd53, %rd1, %rd52;
	ld.global.u32 	%r107, [%rd53];
	add.s32 	%r108, %r107, %r26;
	rem.u32 	%r109, %r108, %r3;
	mul.wide.u32 	%rd54, %r109, 4;
	add.s64 	%rd55, %rd1, %rd54;
	ld.global.u32 	%r110, [%rd55];
	add.s32 	%r111, %r110, %r26;
	rem.u32 	%r112, %r111, %r3;
	mul.wide.u32 	%rd56, %r112, 4;
	add.s64 	%rd57, %rd1, %rd56;
	ld.global.u32 	%r113, [%rd57];
	add.s32 	%r114, %r113, %r26;
	rem.u32 	%r115, %r114, %r3;
	mul.wide.u32 	%rd58, %r115, 4;
	add.s64 	%rd59, %rd1, %rd58;
	ld.global.u32 	%r128, [%rd59];
$L__BB0_10:
	setp.eq.s32 	%p8, %r16, 0;
	@%p8 bra 	$L__BB0_13;
	neg.s32 	%r126, %r16;
$L__BB0_12:
	.pragma "nounroll";
	add.s32 	%r116, %r128, %r26;
	rem.u32 	%r117, %r116, %r3;
	mul.wide.u32 	%rd60, %r117, 4;
	add.s64 	%rd61, %rd1, %rd60;
	ld.global.u32 	%r128, [%rd61];
	add.s32 	%r126, %r126, 1;
	setp.ne.s32 	%p9, %r126, 0;
	@%p9 bra 	$L__BB0_12;
$L__BB0_13:
	cvta.to.global.u64 	%rd62, %rd2;
	mul.wide.s32 	%rd63, %r2, 4;
	add.s64 	%rd64, %rd62, %rd63;
	st.global.u32 	[%rd64], %r128;
	ret;

}


// ===== COMPILED SASS (sm_100) =====

	.target	sm_100

	.elftype	@"ET_EXEC"


//--------------------- .note.nv.tkinfo           --------------------------
	.section	.note.nv.tkinfo,"",@"SHT_NOTE"
	.sectionflags	@"SHF_NOTE_NV_TKINFO"
	.tkinfo
        /*0018*/ 	.word	0x00000002
        /*0030*/ 	.string	""
        /*0030*/ 	.string	"ptxas"
        /*0030*/ 	.string	"Cuda compilation tools, release 13.0, V13.0.88"
        /*0030*/ 	.string	"Build cuda_13.0.r13.0/compiler.36424714_0"
        /*0030*/ 	.string	"-arch sm_100 -m 64 "



//--------------------- .note.nv.cuinfo           --------------------------
	.section	.note.nv.cuinfo,"",@"SHT_NOTE"
	.sectionflags	@"SHF_NOTE_NV_CUINFO"
        /*0018*/ 	.short	0x0002
        /*001a*/ 	.short	0x0064
        /*001c*/ 	.short	0x0082
	.zero		2


//--------------------- .nv.info                  --------------------------
	.section	.nv.info,"",@"SHT_CUDA_INFO"
	.align	4


	//----- nvinfo : EIATTR_REGCOUNT
	.align		4
        /*0000*/ 	.byte	0x04, 0x2f
        /*0002*/ 	.short	(.L_1 - .L_0)
	.align		4
.L_0:
        /*0004*/ 	.word	index@(_Z16strideTestKernelPiiiS_)
        /*0008*/ 	.word	0x0000000e


	//----- nvinfo : EIATTR_FRAME_SIZE
	.align		4
.L_1:
        /*000c*/ 	.byte	0x04, 0x11
        /*000e*/ 	.short	(.L_3 - .L_2)
	.align		4
.L_2:
        /*0010*/ 	.word	index@(_Z16strideTestKernelPiiiS_)
        /*0014*/ 	.word	0x00000000


	//----- nvinfo : EIATTR_MIN_STACK_SIZE
	.align		4
.L_3:
        /*0018*/ 	.byte	0x04, 0x12
        /*001a*/ 	.short	(.L_5 - .L_4)
	.align		4
.L_4:
        /*001c*/ 	.word	index@(_Z16strideTestKernelPiiiS_)
        /*0020*/ 	.word	0x00000000
.L_5:


//--------------------- .nv.compat                --------------------------
	.section	.nv.compat,"",@"SHT_CUDA_COMPAT_INFO"
	.align	4
        /*0000*/ 	.byte	0x02, 0x09, 0x00, 0x00, 0x02, 0x02, 0x01, 0x00, 0x02, 0x05, 0x05, 0x00, 0x03, 0x07, 0x01, 0x01
        /*0010*/ 	.byte	0x02, 0x03, 0x00, 0x00, 0x02, 0x06, 0x01, 0x00, 0x04, 0x0b, 0x08, 0x00, 0x09, 0x00, 0x00, 0x00
        /*0020*/ 	.byte	0x00, 0x00, 0x00, 0x00


//--------------------- .nv.info._Z16strideTestKernelPiiiS_ --------------------------
	.section	.nv.info._Z16strideTestKernelPiiiS_,"",@"SHT_CUDA_INFO"
	.sectionflags	@""
	.align	4


	//----- nvinfo : EIATTR_CUDA_API_VERSION
	.align		4
        /*0000*/ 	.byte	0x04, 0x37
        /*0002*/ 	.short	(.L_7 - .L_6)
.L_6:
        /*0004*/ 	.word	0x00000082


	//----- nvinfo : EIATTR_KPARAM_INFO
	.align		4
.L_7:
        /*0008*/ 	.byte	0x04, 0x17
        /*000a*/ 	.short	(.L_9 - .L_8)
.L_8:
        /*000c*/ 	.word	0x00000000
        /*0010*/ 	.short	0x0003
        /*0012*/ 	.short	0x0010
        /*0014*/ 	.byte	0x00, 0xf5, 0x21, 0x00


	//----- nvinfo : EIATTR_KPARAM_INFO
	.align		4
.L_9:
        /*0018*/ 	.byte	0x04, 0x17
        /*001a*/ 	.short	(.L_11 - .L_10)
.L_10:
        /*001c*/ 	.word	0x00000000
        /*0020*/ 	.short	0x0002
        /*0022*/ 	.short	0x000c
        /*0024*/ 	.byte	0x00, 0xf0, 0x11, 0x00


	//----- nvinfo : EIATTR_KPARAM_INFO
	.align		4
.L_11:
        /*0028*/ 	.byte	0x04, 0x17
        /*002a*/ 	.short	(.L_13 - .L_12)
.L_12:
        /*002c*/ 	.word	0x00000000
        /*0030*/ 	.short	0x0001
        /*0032*/ 	.short	0x0008
        /*0034*/ 	.byte	0x00, 0xf0, 0x11, 0x00


	//----- nvinfo : EIATTR_KPARAM_INFO
	.align		4
.L_13:
        /*0038*/ 	.byte	0x04, 0x17
        /*003a*/ 	.short	(.L_15 - .L_14)
.L_14:
        /*003c*/ 	.word	0x00000000
        /*0040*/ 	.short	0x0000
        /*0042*/ 	.short	0x0000
        /*0044*/ 	.byte	0x00, 0xf5, 0x21, 0x00


	//----- nvinfo : EIATTR_SPARSE_MMA_MASK
	.align		4
.L_15:
        /*0048*/ 	.byte	0x03, 0x50
        /*004a*/ 	.short	0x0000


	//----- nvinfo : EIATTR_MAXREG_COUNT
	.align		4
        /*004c*/ 	.byte	0x03, 0x1b
        /*004e*/ 	.short	0x00ff


	//----- nvinfo : EIATTR_MERCURY_ISA_VERSION
	.align		4
        /*0050*/ 	.byte	0x03, 0x5f
        /*0052*/ 	.short	0x0101


	//----- nvinfo : EIATTR_VRC_CTA_INIT_COUNT
	.align		4
        /*0054*/ 	.byte	0x02, 0x4a
	.zero		1
	.zero		1


	//----- nvinfo : EIATTR_EXIT_INSTR_OFFSETS
	.align		4
        /*0058*/ 	.byte	0x04, 0x1c
        /*005a*/ 	.short	(.L_17 - .L_16)


	//   ....[0]....
.L_16:
        /*005c*/ 	.word	0x00001980


	//----- nvinfo : EIATTR_CBANK_PARAM_SIZE
	.align		4
.L_17:
        /*0060*/ 	.byte	0x03, 0x19
        /*0062*/ 	.short	0x0018


	//----- nvinfo : EIATTR_PARAM_CBANK
	.align		4
        /*0064*/ 	.byte	0x04, 0x0a
        /*0066*/ 	.short	(.L_19 - .L_18)
	.align		4
.L_18:
        /*0068*/ 	.word	index@(.nv.constant0._Z16strideTestKernelPiiiS_)
        /*006c*/ 	.short	0x0380
        /*006e*/ 	.short	0x0018


	//----- nvinfo : EIATTR_SW_WAR
	.align		4
.L_19:
        /*0070*/ 	.byte	0x04, 0x36
        /*0072*/ 	.short	(.L_21 - .L_20)
.L_20:
        /*0074*/ 	.word	0x00000008
.L_21:


//--------------------- .nv.callgraph             --------------------------
	.section	.nv.callgraph,"",@"SHT_CUDA_CALLGRAPH"
	.align	4
	.sectionentsize	8
	.align		4
        /*0000*/ 	.word	0x00000000
	.align		4
        /*0004*/ 	.word	0xffffffff
	.align		4
        /*0008*/ 	.word	0x00000000
	.align		4
        /*000c*/ 	.word	0xfffffffe
	.align		4
        /*0010*/ 	.word	0x00000000
	.align		4
        /*0014*/ 	.word	0xfffffffd
	.align		4
        /*0018*/ 	.word	0x00000000
	.align		4
        /*001c*/ 	.word	0xfffffffc


//--------------------- .text._Z16strideTestKernelPiiiS_ --------------------------
	.section	.text._Z16strideTestKernelPiiiS_,"ax",@progbits
	.align	128
        .global         _Z16strideTestKernelPiiiS_
        .type           _Z16strideTestKernelPiiiS_,@function
        .size           _Z16strideTestKernelPiiiS_,(.L_x_7 - _Z16strideTestKernelPiiiS_)
        .other          _Z16strideTestKernelPiiiS_,@"STO_CUDA_ENTRY STV_DEFAULT"
_Z16strideTestKernelPiiiS_:
.text._Z16strideTestKernelPiiiS_:
[----:B------:R-:W-:Y:S01]  /*0000*/  LDC R1, c[0x0][0x37c] ;  /* 0x0000df00ff017b82 */ /* 0x000fe20000000800 */
[----:B------:R-:W0:Y:S07]  /*0010*/  S2R R0, SR_TID.X ;  /* 0x0000000000007919 */ /* 0x000e2e0000002100 */
[----:B------:R-:W0:Y:S01]  /*0020*/  S2UR UR4, SR_CTAID.X ;  /* 0x00000000000479c3 */ /* 0x000e220000002500 */
[----:B------:R-:W1:Y:S01]  /*0030*/  LDCU UR5, c[0x0][0x38c] ;  /* 0x00007180ff0577ac */ /* 0x000e620008000800 */
[----:B------:R-:W2:Y:S06]  /*0040*/  LDCU.64 UR8, c[0x0][0x358] ;  /* 0x00006b00ff0877ac */ /* 0x000eac0008000a00 */
[----:B------:R-:W0:Y:S01]  /*0050*/  LDC R3, c[0x0][0x360] ;  /* 0x0000d800ff037b82 */ /* 0x000e220000000800 */
[----:B-1----:R-:W-:Y:S01]  /*0060*/  UISETP.GE.AND UP0, UPT, UR5, 0x1, UPT ;  /* 0x000000010500788c */ /* 0x002fe2000bf06270 */
[----:B0-----:R-:W-:-:S05]  /*0070*/  IMAD R0, R3, UR4, R0 ;  /* 0x0000000403007c24 */ /* 0x001fca000f8e0200 */
[----:B------:R-:W-:-:S03]  /*0080*/  MOV R7, R0 ;  /* 0x0000000000077202 */ /* 0x000fc60000000f00 */
[----:B--2---:R-:W-:Y:S05]  /*0090*/  BRA.U !UP0, `(.L_x_0) ;  /* 0x00000019082c7547 */ /* 0x004fea000b800000 */
[----:B------:R-:W0:Y:S01]  /*00a0*/  LDCU UR4, c[0x0][0x370] ;  /* 0x00006e00ff0477ac */ /* 0x000e220008000800 */
[----:B------:R-:W-:Y:S01]  /*00b0*/  IMAD.MOV.U32 R7, RZ, RZ, R0 ;  /* 0x000000ffff077224 */ /* 0x000fe200078e0000 */
[----:B------:R-:W-:Y:S02]  /*00c0*/  UISETP.GE.U32.AND UP1, UPT, UR5, 0x10, UPT ;  /* 0x000000100500788c */ /* 0x000fe4000bf26070 */
[----:B------:R-:W-:-:S04]  /*00d0*/  ULOP3.LUT UR6, UR5, 0xf, URZ, 0xc0, !UPT ;  /* 0x0000000f05067892 */ /* 0x000fc8000f8ec0ff */
[----:B------:R-:W-:Y:S01]  /*00e0*/  UISETP.NE.AND UP0, UPT, UR6, URZ, UPT ;  /* 0x000000ff0600728c */ /* 0x000fe2000bf05270 */
[----:B0-----:R-:W-:Y:S02]  /*00f0*/  IMAD R2, R3, UR4, RZ ;  /* 0x0000000403027c24 */ /* 0x001fe4000f8e02ff */
[----:B------:R-:W-:Y:S08]  /*0100*/  BRA.U !UP1, `(.L_x_1) ;  /* 0x0000000d09087547 */ /* 0x000ff0000b800000 */
[----:B------:R-:W0:Y:S01]  /*0110*/  I2F.U32.RP R3, R2 ;  /* 0x0000000200037306 */ /* 0x000e220000209000 */
[----:B------:R-:W1:Y:S01]  /*0120*/  LDC.64 R4, c[0x0][0x380] ;  /* 0x0000e000ff047b82 */ /* 0x000e620000000a00 */
[----:B------:R-:W-:Y:S02]  /*0130*/  HFMA2 R6, -RZ, RZ, 0, 0 ;  /* 0x00000000ff067431 */ /* 0x000fe400000001ff */
[----:B------:R-:W-:Y:S01]  /*0140*/  IMAD.MOV R9, RZ, RZ, -R2 ;  /* 0x000000ffff097224 */ /* 0x000fe200078e0a02 */
[----:B------:R-:W-:Y:S01]  /*0150*/  ULOP3.LUT UR4, UR5, 0x7ffffff0, URZ, 0xc0, !UPT ;  /* 0x7ffffff005047892 */ /* 0x000fe2000f8ec0ff */
[----:B------:R-:W-:Y:S01]  /*0160*/  ISETP.NE.U32.AND P0, PT, R2, RZ, PT ;  /* 0x000000ff0200720c */ /* 0x000fe20003f05070 */
[----:B------:R-:W2:Y:S02]  /*0170*/  LDCU UR7, c[0x0][0x388] ;  /* 0x00007100ff0777ac */ /* 0x000ea40008000800 */
[----:B------:R-:W-:Y:S01]  /*0180*/  UIADD3 UR4, UPT, UPT, -UR4, URZ, URZ ;  /* 0x000000ff04047290 */ /* 0x000fe2000fffe1ff */
[----:B0-----:R-:W0:Y:S02]  /*0190*/  MUFU.RCP R3, R3 ;  /* 0x0000000300037308 */ /* 0x001e240000001000 */
[----:B0-----:R-:W-:-:S02]  /*01a0*/  IADD3 R7, PT, PT, R3, 0xffffffe, RZ ;  /* 0x0ffffffe03077810 */ /* 0x001fc40007ffe0ff */
[----:B------:R-:W-:-:S04]  /*01b0*/  LOP3.LUT R3, RZ, R2, RZ, 0x33, !PT ;  /* 0x00000002ff037212 */ /* 0x000fc800078e33ff */
[----:B------:R-:W0:Y:S02]  /*01c0*/  F2I.FTZ.U32.TRUNC.NTZ R7, R7 ;  /* 0x0000000700077305 */ /* 0x000e24000021f000 */
[----:B0-----:R-:W-:-:S04]  /*01d0*/  IMAD R9, R9, R7, RZ ;  /* 0x0000000709097224 */ /* 0x001fc800078e02ff */
[----:B------:R-:W-:-:S04]  /*01e0*/  IMAD.HI.U32 R6, R7, R9, R6 ;  /* 0x0000000907067227 */ /* 0x000fc800078e0006 */
[----:B-12---:R-:W-:-:S07]  /*01f0*/  IMAD.MOV.U32 R7, RZ, RZ, R0 ;  /* 0x000000ffff077224 */ /* 0x006fce00078e0000 */
.L_x_2:
[----:B-----5:R-:W-:-:S05]  /*0200*/  IADD3 R7, PT, PT, R7, UR7, RZ ;  /* 0x0000000707077c10 */ /* 0x020fca000fffe0ff */
[----:B------:R-:W-:-:S04]  /*0210*/  IMAD.HI.U32 R8, R6, R7, RZ ;  /* 0x0000000706087227 */ /* 0x000fc800078e00ff */
[----:B------:R-:W-:-:S04]  /*0220*/  IMAD.MOV R8, RZ, RZ, -R8 ;  /* 0x000000ffff087224 */ /* 0x000fc800078e0a08 */
[----:B------:R-:W-:-:S05]  /*0230*/  IMAD R7, R2, R8, R7 ;  /* 0x0000000802077224 */ /* 0x000fca00078e0207 */
[----:B------:R-:W-:-:S13]  /*0240*/  ISETP.GE.U32.AND P1, PT, R7, R2, PT ;  /* 0x000000020700720c */ /* 0x000fda0003f26070 */
[----:B------:R-:W-:-:S04]  /*0250*/  @P1 IADD3 R7, PT, PT, -R2, R7, RZ ;  /* 0x0000000702071210 */ /* 0x000fc80007ffe1ff */
[----:B------:R-:W-:-:S13]  /*0260*/  ISETP.GE.U32.AND P1, PT, R7, R2, PT ;  /* 0x000000020700720c */ /* 0x000fda0003f26070 */
[----:B------:R-:W-:-:S05]  /*0270*/  @P1 IMAD.IADD R7, R7, 0x1, -R2 ;  /* 0x0000000107071824 */ /* 0x000fca00078e0a02 */
[----:B------:R-:W-:-:S05]  /*0280*/  SEL R9, R3, R7, !P0 ;  /* 0x0000000703097207 */ /* 0x000fca0004000000 */
[----:B------:R-:W-:-:S06]  /*0290*/  IMAD.WIDE.U32 R8, R9, 0x4, R4 ;  /* 0x0000000409087825 */ /* 0x000fcc00078e0004 */
[----:B------:R-:W2:Y:S02]  /*02a0*/  LDG.E R8, desc[UR8][R8.64] ;  /* 0x0000000808087981 */ /* 0x000ea4000c1e1900 */
[----:B--2---:R-:W-:-:S05]  /*02b0*/  IADD3 R7, PT, PT, R8, UR7, RZ ;  /* 0x0000000708077c10 */ /* 0x004fca000fffe0ff */
        /* <DEDUP_REMOVED lines=162> */
[----:B------:R-:W-:-:S05]  /*0ce0*/  IMAD.WIDE.U32 R10, R11, 0x4, R4 ;  /* 0x000000040b0a7825 */ /* 0x000fca00078e0004 */
[----:B------:R0:W5:Y:S01]  /*0cf0*/  LDG.E R7, desc[UR8][R10.64] ;  /* 0x000000080a077981 */ /* 0x000162000c1e1900 */
[----:B------:R-:W-:-:S04]  /*0d00*/  UIADD3 UR4, UPT, UPT, UR4, 0x10, URZ ;  /* 0x0000001004047890 */ /* 0x000fc8000fffe0ff */
[----:B------:R-:W-:-:S09]  /*0d10*/  UISETP.NE.AND UP1, UPT, UR4, URZ, UPT ;  /* 0x000000ff0400728c */ /* 0x000fd2000bf25270 */
[----:B0-----:R-:W-:Y:S05]  /*0d20*/  BRA.U UP1, `(.L_x_2) ;  /* 0xfffffff501347547 */ /* 0x001fea000b83ffff */
.L_x_1:
[----:B------:R-:W-:Y:S05]  /*0d30*/  BRA.U !UP0, `(.L_x_0) ;  /* 0x0000000d08047547 */ /* 0x000fea000b800000 */
[----:B------:R-:W-:Y:S02]  /*0d40*/  UISETP.GE.U32.AND UP0, UPT, UR6, 0x8, UPT ;  /* 0x000000080600788c */ /* 0x000fe4000bf06070 */
[----:B------:R-:W-:-:S04]  /*0d50*/  ULOP3.LUT UR7, UR5, 0x7, URZ, 0xc0, !UPT ;  /* 0x0000000705077892 */ /* 0x000fc8000f8ec0ff */
[----:B------:R-:W-:-:S03]  /*0d60*/  UISETP.NE.AND UP1, UPT, UR7, URZ, UPT ;  /* 0x000000ff0700728c */ /* 0x000fc6000bf25270 */
[----:B------:R-:W-:Y:S08]  /*0d70*/  BRA.U !UP0, `(.L_x_3) ;  /* 0x0000000508907547 */ /* 0x000ff0000b800000 */
[----:B------:R-:W0:Y:S01]  /*0d80*/  I2F.U32.RP R6, R2 ;  /* 0x0000000200067306 */ /* 0x000e220000209000 */
[----:B------:R-:W1:Y:S01]  /*0d90*/  LDCU UR4, c[0x0][0x388] ;  /* 0x00007100ff0477ac */ /* 0x000e620008000800 */
[----:B------:R-:W-:Y:S01]  /*0da0*/  IMAD.MOV R3, RZ, RZ, -R2 ;  /* 0x000000ffff037224 */ /* 0x000fe200078e0a02 */
[----:B------:R-:W-:-:S05]  /*0db0*/  MOV R4, RZ ;  /* 0x000000ff00047202 */ /* 0x000fca0000000f00 */
[----:B0-----:R-:W0:Y:S02]  /*0dc0*/  MUFU.RCP R6, R6 ;  /* 0x0000000600067308 */ /* 0x001e240000001000 */
[----:B0-----:R-:W-:Y:S02]  /*0dd0*/  IADD3 R8, PT, PT, R6, 0xffffffe, RZ ;  /* 0x0ffffffe06087810 */ /* 0x001fe40007ffe0ff */
[----:B------:R-:W-:-:S04]  /*0de0*/  LOP3.LUT R6, RZ, R2, RZ, 0x33, !PT ;  /* 0x00000002ff067212 */ /* 0x000fc800078e33ff */
[----:B------:R-:W0:Y:S02]  /*0df0*/  F2I.FTZ.U32.TRUNC.NTZ R5, R8 ;  /* 0x0000000800057305 */ /* 0x000e24000021f000 */
[----:B0-----:R-:W-:-:S04]  /*0e00*/  IMAD R3, R3, R5, RZ ;  /* 0x0000000503037224 */ /* 0x001fc800078e02ff */
[----:B------:R-:W-:-:S04]  /*0e10*/  IMAD.HI.U32 R3, R5, R3, R4 ;  /* 0x0000000305037227 */ /* 0x000fc800078e0004 */
[----:B-1---5:R-:W-:-:S04]  /*0e20*/  VIADD R4, R7, UR4 ;  /* 0x0000000407047c36 */ /* 0x022fc80008000000 */
[----:B------:R-:W-:-:S05]  /*0e30*/  IMAD.HI.U32 R5, R3, R4, RZ ;  /* 0x0000000403057227 */ /* 0x000fca00078e00ff */
[----:B------:R-:W-:-:S05]  /*0e40*/  IADD3 R5, PT, PT, -R5, RZ, RZ ;  /* 0x000000ff05057210 */ /* 0x000fca0007ffe1ff */
[----:B------:R-:W-:Y:S02]  /*0e50*/  IMAD R7, R2, R5, R4 ;  /* 0x0000000502077224 */ /* 0x000fe400078e0204 */
[----:B------:R-:W0:Y:S03]  /*0e60*/  LDC.64 R4, c[0x0][0x380] ;  /* 0x0000e000ff047b82 */ /* 0x000e260000000a00 */
[----:B------:R-:W-:-:S13]  /*0e70*/  ISETP.GE.U32.AND P0, PT, R7, R2, PT ;  /* 0x000000020700720c */ /* 0x000fda0003f06070 */
[----:B------:R-:W-:Y:S01]  /*0e80*/  @P0 IMAD.IADD R7, R7, 0x1, -R2 ;  /* 0x0000000107070824 */ /* 0x000fe200078e0a02 */
[----:B------:R-:W-:-:S04]  /*0e90*/  ISETP.NE.U32.AND P0, PT, R2, RZ, PT ;  /* 0x000000ff0200720c */ /* 0x000fc80003f05070 */
[----:B------:R-:W-:-:S13]  /*0ea0*/  ISETP.GE.U32.AND P1, PT, R7, R2, PT ;  /* 0x000000020700720c */ /* 0x000fda0003f26070 */
[----:B------:R-:W-:-:S04]  /*0eb0*/  @P1 IADD3 R7, PT, PT, -R2, R7, RZ ;  /* 0x0000000702071210 */ /* 0x000fc80007ffe1ff */
[----:B------:R-:W-:-:S05]  /*0ec0*/  SEL R9, R6, R7, !P0 ;  /* 0x0000000706097207 */ /* 0x000fca0004000000 */
[----:B0-----:R-:W-:-:S06]  /*0ed0*/  IMAD.WIDE.U32 R8, R9, 0x4, R4 ;  /* 0x0000000409087825 */ /* 0x001fcc00078e0004 */
[----:B------:R-:W2:Y:S02]  /*0ee0*/  LDG.E R8, desc[UR8][R8.64] ;  /* 0x0000000808087981 */ /* 0x000ea4000c1e1900 */
[----:B--2---:R-:W-:-:S04]  /*0ef0*/  VIADD R7, R8, UR4 ;  /* 0x0000000408077c36 */ /* 0x004fc80008000000 */
[----:B------:R-:W-:-:S05]  /*0f00*/  IMAD.HI.U32 R10, R3, R7, RZ ;  /* 0x00000007030a7227 */ /* 0x000fca00078e00ff */
[----:B------:R-:W-:-:S05]  /*0f10*/  IADD3 R10, PT, PT, -R10, RZ, RZ ;  /* 0x000000ff0a0a7210 */ /* 0x000fca0007ffe1ff */
[----:B------:R-:W-:-:S05]  /*0f20*/  IMAD R7, R2, R10, R7 ;  /* 0x0000000a02077224 */ /* 0x000fca00078e0207 */
[----:B------:R-:W-:-:S13]  /*0f30*/  ISETP.GE.U32.AND P1, PT, R7, R2, PT ;  /* 0x000000020700720c */ /* 0x000fda0003f26070 */
[----:B------:R-:W-:-:S05]  /*0f40*/  @P1 IMAD.IADD R7, R7, 0x1, -R2 ;  /* 0x0000000107071824 */ /* 0x000fca00078e0a02 */
[----:B------:R-:W-:-:S13]  /*0f50*/  ISETP.GE.U32.AND P1, PT, R7, R2, PT ;  /* 0x000000020700720c */ /* 0x000fda0003f26070 */
[----:B------:R-:W-:-:S04]  /*0f60*/  @P1 IADD3 R7, PT, PT, -R2, R7, RZ ;  /* 0x0000000702071210 */ /* 0x000fc80007ffe1ff */
[----:B------:R-:W-:-:S05]  /*0f70*/  SEL R11, R6, R7, !P0 ;  /* 0x00000007060b7207 */ /* 0x000fca0004000000 */
[----:B------:R-:W-:-:S06]  /*0f80*/  IMAD.WIDE.U32 R10, R11, 0x4, R4 ;  /* 0x000000040b0a7825 */ /* 0x000fcc00078e0004 */
        /* <DEDUP_REMOVED lines=65> */
[----:B------:R-:W-:-:S05]  /*13a0*/  IMAD.WIDE.U32 R4, R7, 0x4, R4 ;  /* 0x0000000407047825 */ /* 0x000fca00078e0004 */
[----:B------:R0:W5:Y:S02]  /*13b0*/  LDG.E R7, desc[UR8][R4.64] ;  /* 0x0000000804077981 */ /* 0x000164000c1e1900 */
.L_x_3:
[----:B------:R-:W-:Y:S05]  /*13c0*/  BRA.U !UP1, `(.L_x_0) ;  /* 0x0000000509607547 */ /* 0x000fea000b800000 */
[----:B------:R-:W-:Y:S02]  /*13d0*/  UISETP.GE.U32.AND UP0, UPT, UR7, 0x4, UPT ;  /* 0x000000040700788c */ /* 0x000fe4000bf06070 */
[----:B------:R-:W-:-:S04]  /*13e0*/  ULOP3.LUT UR4, UR5, 0x3, URZ, 0xc0, !UPT ;  /* 0x0000000305047892 */ /* 0x000fc8000f8ec0ff */
[----:B------:R-:W-:-:S03]  /*13f0*/  UISETP.NE.AND UP1, UPT, UR4, URZ, UPT ;  /* 0x000000ff0400728c */ /* 0x000fc6000bf25270 */
[----:B------:R-:W-:Y:S08]  /*1400*/  BRA.U !UP0, `(.L_x_4) ;  /* 0x0000000108e07547 */ /* 0x000ff0000b800000 */
[----:B------:R-:W1:Y:S01]  /*1410*/  I2F.U32.RP R6, R2 ;  /* 0x0000000200067306 */ /* 0x000e620000209000 */
[----:B------:R-:W2:Y:S01]  /*1420*/  LDCU UR5, c[0x0][0x388] ;  /* 0x00007100ff0577ac */ /* 0x000ea20008000800 */
[----:B------:R-:W-:Y:S01]  /*1430*/  IADD3 R3, PT, PT, RZ, -R2, RZ ;  /* 0x80000002ff037210 */ /* 0x000fe20007ffe0ff */
[----:B0-----:R-:W-:-:S05]  /*1440*/  IMAD.MOV.U32 R4, RZ, RZ, RZ ;  /* 0x000000ffff047224 */ /* 0x001fca00078e00ff */
[----:B-1----:R-:W0:Y:S02]  /*1450*/  MUFU.RCP R6, R6 ;  /* 0x0000000600067308 */ /* 0x002e240000001000 */
[----:B0-----:R-:W-:Y:S01]  /*1460*/  VIADD R5, R6, 0xffffffe ;  /* 0x0ffffffe06057836 */ /* 0x001fe20000000000 */
[----:B------:R-:W-:-:S05]  /*1470*/  LOP3.LUT R6, RZ, R2, RZ, 0x33, !PT ;  /* 0x00000002ff067212 */ /* 0x000fca00078e33ff */
[----:B------:R-:W0:Y:S02]  /*1480*/  F2I.FTZ.U32.TRUNC.NTZ R5, R5 ;  /* 0x0000000500057305 */ /* 0x000e24000021f000 */
[----:B0-----:R-:W-:-:S04]  /*1490*/  IMAD R3, R3, R5, RZ ;  /* 0x0000000503037224 */ /* 0x001fc800078e02ff */
[----:B------:R-:W-:Y:S01]  /*14a0*/  IMAD.HI.U32 R3, R5, R3, R4 ;  /* 0x0000000305037227 */ /* 0x000fe200078e0004 */
[----:B--2--5:R-:W-:-:S05]  /*14b0*/  IADD3 R4, PT, PT, R7, UR5, RZ ;  /* 0x0000000507047c10 */ /* 0x024fca000fffe0ff */
[----:B------:R-:W-:-:S04]  /*14c0*/  IMAD.HI.U32 R7, R3, R4, RZ ;  /* 0x0000000403077227 */ /* 0x000fc800078e00ff */
[----:B------:R-:W-:-:S04]  /*14d0*/  IMAD.MOV R7, RZ, RZ, -R7 ;  /* 0x000000ffff077224 */ /* 0x000fc800078e0a07 */
[----:B------:R-:W-:Y:S02]  /*14e0*/  IMAD R7, R2, R7, R4 ;  /* 0x0000000702077224 */ /* 0x000fe400078e0204 */
[----:B------:R-:W0:Y:S03]  /*14f0*/  LDC.64 R4, c[0x0][0x380] ;  /* 0x0000e000ff047b82 */ /* 0x000e260000000a00 */
[----:B------:R-:W-:-:S13]  /*1500*/  ISETP.GE.U32.AND P0, PT, R7, R2, PT ;  /* 0x000000020700720c */ /* 0x000fda0003f06070 */
[C---:B------:R-:W-:Y:S02]  /*1510*/  @P0 IADD3 R7, PT, PT, -R2.reuse, R7, RZ ;  /* 0x0000000702070210 */ /* 0x040fe40007ffe1ff */
[----:B------:R-:W-:Y:S02]  /*1520*/  ISETP.NE.U32.AND P0, PT, R2, RZ, PT ;  /* 0x000000ff0200720c */ /* 0x000fe40003f05070 */
[----:B------:R-:W-:-:S13]  /*1530*/  ISETP.GE.U32.AND P1, PT, R7, R2, PT ;  /* 0x000000020700720c */ /* 0x000fda0003f26070 */
[----:B------:R-:W-:-:S05]  /*1540*/  @P1 IMAD.IADD R7, R7, 0x1, -R2 ;  /* 0x0000000107071824 */ /* 0x000fca00078e0a02 */
[----:B------:R-:W-:-:S05]  /*1550*/  SEL R9, R6, R7, !P0 ;  /* 0x0000000706097207 */ /* 0x000fca0004000000 */
[----:B0-----:R-:W-:-:S06]  /*1560*/  IMAD.WIDE.U32 R8, R9, 0x4, R4 ;  /* 0x0000000409087825 */ /* 0x001fcc00078e0004 */
        /* <DEDUP_REMOVED lines=33> */
[----:B------:R1:W5:Y:S02]  /*1780*/  LDG.E R7, desc[UR8][R4.64] ;  /* 0x0000000804077981 */ /* 0x000364000c1e1900 */
.L_x_4:
[----:B------:R-:W-:Y:S05]  /*1790*/  BRA.U !UP1, `(.L_x_0) ;  /* 0x00000001096c7547 */ /* 0x000fea000b800000 */
[----:B------:R-:W2:Y:S01]  /*17a0*/  I2F.U32.RP R3, R2 ;  /* 0x0000000200037306 */ /* 0x000ea20000209000 */
[----:B01----:R-:W0:Y:S01]  /*17b0*/  LDC.64 R4, c[0x0][0x380] ;  /* 0x0000e000ff047b82 */ /* 0x003e220000000a00 */
[----:B------:R-:W-:Y:S01]  /*17c0*/  IMAD.MOV R11, RZ, RZ, -R2 ;  /* 0x000000ffff0b7224 */ /* 0x000fe200078e0a02 */
[----:B------:R-:W-:Y:S01]  /*17d0*/  ISETP.NE.U32.AND P0, PT, R2, RZ, PT ;  /* 0x000000ff0200720c */ /* 0x000fe20003f05070 */
[----:B------:R-:W1:Y:S01]  /*17e0*/  LDCU UR5, c[0x0][0x388] ;  /* 0x00007100ff0577ac */ /* 0x000e620008000800 */
[----:B------:R-:W-:-:S03]  /*17f0*/  UIADD3 UR4, UPT, UPT, -UR4, URZ, URZ ;  /* 0x000000ff04047290 */ /* 0x000fc6000fffe1ff */
[----:B--2---:R-:W2:Y:S02]  /*1800*/  MUFU.RCP R3, R3 ;  /* 0x0000000300037308 */ /* 0x004ea40000001000 */
[----:B--2---:R-:W-:Y:S02]  /*1810*/  IADD3 R8, PT, PT, R3, 0xffffffe, RZ ;  /* 0x0ffffffe03087810 */ /* 0x004fe40007ffe0ff */
[----:B------:R-:W-:-:S04]  /*1820*/  LOP3.LUT R3, RZ, R2, RZ, 0x33, !PT ;  /* 0x00000002ff037212 */ /* 0x000fc800078e33ff */
[----:B------:R2:W3:Y:S02]  /*1830*/  F2I.FTZ.U32.TRUNC.NTZ R9, R8 ;  /* 0x0000000800097305 */ /* 0x0004e4000021f000 */
[----:B--2---:R-:W-:Y:S02]  /*1840*/  HFMA2 R8, -RZ, RZ, 0, 0 ;  /* 0x00000000ff087431 */ /* 0x004fe400000001ff */
[----:B---3--:R-:W-:-:S04]  /*1850*/  IMAD R11, R11, R9, RZ ;  /* 0x000000090b0b7224 */ /* 0x008fc800078e02ff */
[----:B01----:R-:W-:-:S07]  /*1860*/  IMAD.HI.U32 R11, R9, R11, R8 ;  /* 0x0000000b090b7227 */ /* 0x003fce00078e0008 */
.L_x_5:
[----:B-----5:R-:W-:-:S05]  /*1870*/  IADD3 R6, PT, PT, R7, UR5, RZ ;  /* 0x0000000507067c10 */ /* 0x020fca000fffe0ff */
[----:B------:R-:W-:-:S04]  /*1880*/  IMAD.HI.U32 R7, R11, R6, RZ ;  /* 0x000000060b077227 */ /* 0x000fc800078e00ff */
[----:B------:R-:W-:-:S04]  /*1890*/  IMAD.MOV R7, RZ, RZ, -R7 ;  /* 0x000000ffff077224 */ /* 0x000fc800078e0a07 */
[----:B------:R-:W-:-:S05]  /*18a0*/  IMAD R7, R2, R7, R6 ;  /* 0x0000000702077224 */ /* 0x000fca00078e0206 */
[----:B------:R-:W-:-:S13]  /*18b0*/  ISETP.GE.U32.AND P1, PT, R7, R2, PT ;  /* 0x000000020700720c */ /* 0x000fda0003f26070 */
[----:B------:R-:W-:-:S04]  /*18c0*/  @P1 IADD3 R7, PT, PT, -R2, R7, RZ ;  /* 0x0000000702071210 */ /* 0x000fc80007ffe1ff */
[----:B------:R-:W-:-:S13]  /*18d0*/  ISETP.GE.U32.AND P1, PT, R7, R2, PT ;  /* 0x000000020700720c */ /* 0x000fda0003f26070 */
[----:B------:R-:W-:-:S04]  /*18e0*/  @P1 IADD3 R7, PT, PT, -R2, R7, RZ ;  /* 0x0000000702071210 */ /* 0x000fc80007ffe1ff */
[----:B------:R-:W-:-:S05]  /*18f0*/  SEL R7, R3, R7, !P0 ;  /* 0x0000000703077207 */ /* 0x000fca0004000000 */
[----:B------:R-:W-:-:S06]  /*1900*/  IMAD.WIDE.U32 R6, R7, 0x4, R4 ;  /* 0x0000000407067825 */ /* 0x000fcc00078e0004 */
[----:B------:R2:W5:Y:S01]  /*1910*/  LDG.E R7, desc[UR8][R6.64] ;  /* 0x0000000806077981 */ /* 0x000562000c1e1900 */
[----:B------:R-:W-:-:S04]  /*1920*/  UIADD3 UR4, UPT, UPT, UR4, 0x1, URZ ;  /* 0x0000000104047890 */ /* 0x000fc8000fffe0ff */
[----:B------:R-:W-:-:S09]  /*1930*/  UISETP.NE.AND UP0, UPT, UR4, URZ, UPT ;  /* 0x000000ff0400728c */ /* 0x000fd2000bf05270 */
[----:B--2---:R-:W-:Y:S05]  /*1940*/  BRA.U UP0, `(.L_x_5) ;  /* 0xfffffffd00c87547 */ /* 0x004fea000b83ffff */
.L_x_0:
[----:B------:R-:W2:Y:S02]  /*1950*/  LDC.64 R2, c[0x0][0x390] ;  /* 0x0000e400ff027b82 */ /* 0x000ea40000000a00 */
[----:B--2---:R-:W-:-:S05]  /*1960*/  IMAD.WIDE R2, R0, 0x4, R2 ;  /* 0x0000000400027825 */ /* 0x004fca00078e0202 */
[----:B-----5:R-:W-:Y:S01]  /*1970*/  STG.E desc[UR8][R2.64], R7 ;  /* 0x0000000702007986 */ /* 0x020fe2000c101908 */
[----:B------:R-:W-:Y:S05]  /*1980*/  EXIT ;  /* 0x000000000000794d */ /* 0x000fea0003800000 */
.L_x_6:
[----:B------:R-:W-:-:S00]  /*1990*/  BRA `(.L_x_6) ;  /* 0xfffffffc00fc7947 */ /* 0x000fc0000383ffff */
[----:B------:R-:W-:-:S00]  /*19a0*/  NOP ;  /* 0x0000000000007918 */ /* 0x000fc00000000000 */
        /* <DEDUP_REMOVED lines=13> */
.L_x_7:


//--------------------- .nv.shared.reserved.0     --------------------------
	.section	.nv.shared.reserved.0,"aw",@nobits
	.weak		__nv_reservedSMEM_offset_0_alias
	.size		__nv_reservedSMEM_offset_0_alias, 0, 64
	.other		__nv_reservedSMEM_offset_0_alias,@"STO_CUDA_RESERVED_SHARED STV_DEFAULT"
__nv_reservedSMEM_offset_0_alias:
	.zero		0
	.zero		64


//--------------------- .nv.constant0._Z16strideTestKernelPiiiS_ --------------------------
	.section	.nv.constant0._Z16strideTestKernelPiiiS_,"a",@progbits
	.sectionflags	@""
	.align	4
.nv.constant0._Z16strideTestKernelPiiiS_:
	.zero		920


//--------------------- SYMBOLS --------------------------

	.type		.nv.reservedSmem.offset0,@object
	.size		.nv.reservedSmem.offset0,0x4
